	.headerflags	@"EF_CUDA_TEXMODE_UNIFIED EF_CUDA_64BIT_ADDRESS EF_CUDA_ACCELERATORS EF_CUDA_SM90 EF_CUDA_VIRTUAL_SM(EF_CUDA_SM90)"
	.elftype	@"ET_EXEC"


//--------------------- .nv.info                  --------------------------
	.section	.nv.info,"",@"SHT_CUDA_INFO"
	.align	4


	//----- nvinfo : EIATTR_REGCOUNT
	.align		4
        /*0000*/ 	.byte	0x04, 0x2f
        /*0002*/ 	.short	(.L_3 - .L_2)
	.align		4
.L_2:
        /*0004*/ 	.word	index@(triton_poi_fused__native_batch_norm_legit_no_training_relu_36)
        /*0008*/ 	.word	0x00000020


	//----- nvinfo : EIATTR_MIN_STACK_SIZE
	.align		4
.L_3:
        /*000c*/ 	.byte	0x04, 0x12
        /*000e*/ 	.short	(.L_5 - .L_4)
	.align		4
.L_4:
        /*0010*/ 	.word	index@(triton_poi_fused__native_batch_norm_legit_no_training_relu_36)
        /*0014*/ 	.word	0x00000000


	//----- nvinfo : EIATTR_FRAME_SIZE
	.align		4
.L_5:
        /*0018*/ 	.byte	0x04, 0x11
        /*001a*/ 	.short	(.L_7 - .L_6)
	.align		4
.L_6:
        /*001c*/ 	.word	index@(triton_poi_fused__native_batch_norm_legit_no_training_relu_36)
        /*0020*/ 	.word	0x00000000


	//----- nvinfo : EIATTR_MIN_STACK_SIZE
	.align		4
.L_7:
        /*0024*/ 	.byte	0x04, 0x12
        /*0026*/ 	.short	(.L_9 - .L_8)
	.align		4
.L_8:
        /*0028*/ 	.word	index@(triton_poi_fused__native_batch_norm_legit_no_training_relu_36)
        /*002c*/ 	.word	0x00000000
.L_9:


//--------------------- .nv.info.triton_poi_fused__native_batch_norm_legit_no_training_relu_36 --------------------------
	.section	.nv.info.triton_poi_fused__native_batch_norm_legit_no_training_relu_36,"",@"SHT_CUDA_INFO"
	.sectionflags	@""
	.align	4


	//----- nvinfo : EIATTR_CUDA_API_VERSION
	.align		4
        /*0000*/ 	.byte	0x04, 0x37
        /*0002*/ 	.short	(.L_11 - .L_10)
.L_10:
        /*0004*/ 	.word	0x0000007c


	//----- nvinfo : EIATTR_KPARAM_INFO
	.align		4
.L_11:
        /*0008*/ 	.byte	0x04, 0x17
        /*000a*/ 	.short	(.L_13 - .L_12)
.L_12:
        /*000c*/ 	.word	0x00000000
        /*0010*/ 	.short	0x0007
        /*0012*/ 	.short	0x0034
        /*0014*/ 	.byte	0x00, 0xf0, 0x11, 0x00


	//----- nvinfo : EIATTR_KPARAM_INFO
	.align		4
.L_13:
        /*0018*/ 	.byte	0x04, 0x17
        /*001a*/ 	.short	(.L_15 - .L_14)
.L_14:
        /*001c*/ 	.word	0x00000000
        /*0020*/ 	.short	0x0006
        /*0022*/ 	.short	0x0030
        /*0024*/ 	.byte	0x00, 0xf0, 0x11, 0x00


	//----- nvinfo : EIATTR_KPARAM_INFO
	.align		4
.L_15:
        /*0028*/ 	.byte	0x04, 0x17
        /*002a*/ 	.short	(.L_17 - .L_16)
.L_16:
        /*002c*/ 	.word	0x00000000
        /*0030*/ 	.short	0x0005
        /*0032*/ 	.short	0x0028
        /*0034*/ 	.byte	0x00, 0xf4, 0x21, 0x00


	//----- nvinfo : EIATTR_KPARAM_INFO
	.align		4
.L_17:
        /*0038*/ 	.byte	0x04, 0x17
        /*003a*/ 	.short	(.L_19 - .L_18)
.L_18:
        /*003c*/ 	.word	0x00000000
        /*0040*/ 	.short	0x0004
        /*0042*/ 	.short	0x0020
        /*0044*/ 	.byte	0x00, 0xf4, 0x21, 0x00


	//----- nvinfo : EIATTR_KPARAM_INFO
	.align		4
.L_19:
        /*0048*/ 	.byte	0x04, 0x17
        /*004a*/ 	.short	(.L_21 - .L_20)
.L_20:
        /*004c*/ 	.word	0x00000000
        /*0050*/ 	.short	0x0003
        /*0052*/ 	.short	0x0018
        /*0054*/ 	.byte	0x00, 0xf4, 0x21, 0x00


	//----- nvinfo : EIATTR_KPARAM_INFO
	.align		4
.L_21:
        /*0058*/ 	.byte	0x04, 0x17
        /*005a*/ 	.short	(.L_23 - .L_22)
.L_22:
        /*005c*/ 	.word	0x00000000
        /*0060*/ 	.short	0x0002
        /*0062*/ 	.short	0x0010
        /*0064*/ 	.byte	0x00, 0xf4, 0x21, 0x00


	//----- nvinfo : EIATTR_KPARAM_INFO
	.align		4
.L_23:
        /*0068*/ 	.byte	0x04, 0x17
        /*006a*/ 	.short	(.L_25 - .L_24)
.L_24:
        /*006c*/ 	.word	0x00000000
        /*0070*/ 	.short	0x0001
        /*0072*/ 	.short	0x0008
        /*0074*/ 	.byte	0x00, 0xf4, 0x21, 0x00


	//----- nvinfo : EIATTR_KPARAM_INFO
	.align		4
.L_25:
        /*0078*/ 	.byte	0x04, 0x17
        /*007a*/ 	.short	(.L_27 - .L_26)
.L_26:
        /*007c*/ 	.word	0x00000000
        /*0080*/ 	.short	0x0000
        /*0082*/ 	.short	0x0000
        /*0084*/ 	.byte	0x00, 0xf4, 0x21, 0x00


	//----- nvinfo : EIATTR_SPARSE_MMA_MASK
	.align		4
.L_27:
        /*0088*/ 	.byte	0x03, 0x50
        /*008a*/ 	.short	0x0000


	//----- nvinfo : EIATTR_MAXREG_COUNT
	.align		4
        /*008c*/ 	.byte	0x03, 0x1b
        /*008e*/ 	.short	0x00ff


	//----- nvinfo : EIATTR_EXIT_INSTR_OFFSETS
	.align		4
        /*0090*/ 	.byte	0x04, 0x1c
        /*0092*/ 	.short	(.L_29 - .L_28)


	//   ....[0]....
.L_28:
        /*0094*/ 	.word	0x00000bb0


	//   ....[1]....
        /*0098*/ 	.word	0x00000c80


	//----- nvinfo : EIATTR_REQNTID
	.align		4
.L_29:
        /*009c*/ 	.byte	0x04, 0x10
        /*009e*/ 	.short	(.L_31 - .L_30)
.L_30:
        /*00a0*/ 	.word	0x00000080
        /*00a4*/ 	.word	0x00000001
        /*00a8*/ 	.word	0x00000001


	//----- nvinfo : EIATTR_CBANK_PARAM_SIZE
	.align		4
.L_31:
        /*00ac*/ 	.byte	0x03, 0x19
        /*00ae*/ 	.short	0x0038


	//----- nvinfo : EIATTR_PARAM_CBANK
	.align		4
        /*00b0*/ 	.byte	0x04, 0x0a
        /*00b2*/ 	.short	(.L_33 - .L_32)
	.align		4
.L_32:
        /*00b4*/ 	.word	index@(.nv.constant0.triton_poi_fused__native_batch_norm_legit_no_training_relu_36)
        /*00b8*/ 	.short	0x0210
        /*00ba*/ 	.short	0x0038


	//----- nvinfo : EIATTR_SW_WAR
	.align		4
.L_33:
        /*00bc*/ 	.byte	0x04, 0x36
        /*00be*/ 	.short	(.L_35 - .L_34)
.L_34:
        /*00c0*/ 	.word	0x00000008
.L_35:


//--------------------- .nv.callgraph             --------------------------
	.section	.nv.callgraph,"",@"SHT_CUDA_CALLGRAPH"
	.align	4
	.sectionentsize	8
	.align		4
        /*0000*/ 	.word	0x00000000
	.align		4
        /*0004*/ 	.word	0xffffffff
	.align		4
        /*0008*/ 	.word	0x00000000
	.align		4
        /*000c*/ 	.word	0xfffffffe
	.align		4
        /*0010*/ 	.word	0x00000000
	.align		4
        /*0014*/ 	.word	0xfffffffd
	.align		4
        /*0018*/ 	.word	0x00000000
	.align		4
        /*001c*/ 	.word	0xfffffffc


//--------------------- .nv.constant4             --------------------------
	.section	.nv.constant4,"a",@progbits
	.align	8
	.align		8
.nv.constant4:
        /*0000*/ 	.dword	_$_str
	.align		8
        /*0008*/ 	.dword	_$_str_$_2


//--------------------- .text.triton_poi_fused__native_batch_norm_legit_no_training_relu_36 --------------------------
	.section	.text.triton_poi_fused__native_batch_norm_legit_no_training_relu_36,"ax",@progbits
	.sectionflags	@"SHF_BARRIERS=1"
	.align	128
        .global         triton_poi_fused__native_batch_norm_legit_no_training_relu_36
        .type           triton_poi_fused__native_batch_norm_legit_no_training_relu_36,@function
        .size           triton_poi_fused__native_batch_norm_legit_no_training_relu_36,(.L_x_1 - triton_poi_fused__native_batch_norm_legit_no_training_relu_36)
        .other          triton_poi_fused__native_batch_norm_legit_no_training_relu_36,@"STO_CUDA_ENTRY STV_DEFAULT"
triton_poi_fused__native_batch_norm_legit_no_training_relu_36:
.text.triton_poi_fused__native_batch_norm_legit_no_training_relu_36:
[----:B------:R-:W0:Y:S01]  /*0000*/  LDC R1, c[0x0][0x28] ;  /* 0x00000a00ff017b82 */ /* 0x000e220000000800 */
[----:B------:R-:W1:Y:S07]  /*0010*/  S2R R2, SR_CTAID.Y ;  /* 0x0000000000027919 */ /* 0x000e6e0000002600 */
[----:B------:R-:W2:Y:S01]  /*0020*/  LDC.64 R8, c[0x0][0x220] ;  /* 0x00008800ff087b82 */ /* 0x000ea20000000a00 */
[----:B------:R-:W-:Y:S01]  /*0030*/  CS2R R6, SRZ ;  /* 0x0000000000067805 */ /* 0x000fe2000001ff00 */
[----:B------:R-:W-:Y:S01]  /*0040*/  ULDC.64 UR6, c[0x0][0x208] ;  /* 0x0000820000067ab9 */ /* 0x000fe20000000a00 */
[----:B------:R-:W3:Y:S01]  /*0050*/  S2R R10, SR_TID.X ;  /* 0x00000000000a7919 */ /* 0x000ee20000002100 */
[----:B------:R-:W4:Y:S04]  /*0060*/  S2R R11, SR_CTAID.X ;  /* 0x00000000000b7919 */ /* 0x000f280000002500 */
[----:B------:R-:W5:Y:S08]  /*0070*/  LDC.64 R22, c[0x0][0x210] ;  /* 0x00008400ff167b82 */ /* 0x000f700000000a00 */
[----:B------:R-:W4:Y:S01]  /*0080*/  LDC.64 R26, c[0x0][0x218] ;  /* 0x00008600ff1a7b82 */ /* 0x000f220000000a00 */
[----:B-1----:R-:W-:-:S02]  /*0090*/  IMAD.SHL.U32 R2, R2, 0x20, RZ ;  /* 0x0000002002027824 */ /* 0x002fc400078e00ff */
[----:B---3--:R-:W-:-:S05]  /*00a0*/  IMAD.SHL.U32 R3, R10, 0x4, RZ ;  /* 0x000000040a037824 */ /* 0x008fca00078e00ff */
[----:B------:R-:W-:-:S04]  /*00b0*/  LOP3.LUT R20, R2, 0x1c, R3, 0xf8, !PT ;  /* 0x0000001c02147812 */ /* 0x000fc800078ef803 */
[C---:B------:R-:W-:Y:S01]  /*00c0*/  ISETP.GE.AND P0, PT, R20.reuse, 0x600, PT ;  /* 0x000006001400780c */ /* 0x040fe20003f06270 */
[----:B------:R-:W-:-:S05]  /*00d0*/  IMAD.HI R0, R20, 0x2aaaaaab, RZ ;  /* 0x2aaaaaab14007827 */ /* 0x000fca00078e02ff */
[----:B------:R-:W-:-:S04]  /*00e0*/  SHF.R.U32.HI R5, RZ, 0x1f, R0 ;  /* 0x0000001fff057819 */ /* 0x000fc80000011600 */
[----:B------:R-:W-:Y:S02]  /*00f0*/  LEA.HI.SX32 R13, R0, R5, 0x1a ;  /* 0x00000005000d7211 */ /* 0x000fe400078fd2ff */
[----:B------:R-:W-:-:S03]  /*0100*/  CS2R R4, SRZ ;  /* 0x0000000000047805 */ /* 0x000fc6000001ff00 */
[----:B------:R-:W-:-:S04]  /*0110*/  IMAD R20, R13, -0x180, R20 ;  /* 0xfffffe800d147824 */ /* 0x000fc800078e0214 */
[----:B--2---:R-:W-:-:S05]  /*0120*/  IMAD.WIDE R8, R20, 0x4, R8 ;  /* 0x0000000414087825 */ /* 0x004fca00078e0208 */
[----:B------:R1:W2:Y:S01]  /*0130*/  @!P0 LDG.E.EL.128 R4, desc[UR6][R8.64] ;  /* 0x0000000608048981 */ /* 0x0002a2000c2e1d00 */
[----:B------:R-:W-:Y:S01]  /*0140*/  SHF.R.U32.HI R21, RZ, 0x3, R10 ;  /* 0x00000003ff157819 */ /* 0x000fe2000001160a */
[----:B----4-:R-:W-:Y:S01]  /*0150*/  IMAD.SHL.U32 R0, R11, 0x20, RZ ;  /* 0x000000200b007824 */ /* 0x010fe200078e00ff */
[----:B------:R-:W-:Y:S01]  /*0160*/  CS2R R14, SRZ ;  /* 0x00000000000e7805 */ /* 0x000fe2000001ff00 */
[----:B------:R-:W-:Y:S01]  /*0170*/  IMAD R13, R13, 0x54600, R20 ;  /* 0x000546000d0d7824 */ /* 0x000fe200078e0214 */
[----:B------:R-:W-:Y:S02]  /*0180*/  SGXT.U32 R21, R21, 0x4 ;  /* 0x000000041515781a */ /* 0x000fe40000000000 */
[----:B------:R-:W-:Y:S01]  /*0190*/  CS2R R18, SRZ ;  /* 0x0000000000127805 */ /* 0x000fe2000001ff00 */
[----:B0-----:R-:W-:Y:S01]  /*01a0*/  IMAD.WIDE R26, R20, 0x4, R26 ;  /* 0x00000004141a7825 */ /* 0x001fe200078e021a */
[----:B------:R-:W-:Y:S02]  /*01b0*/  LOP3.LUT R10, R0, R21, RZ, 0xfc, !PT ;  /* 0x00000015000a7212 */ /* 0x000fe400078efcff */
[----:B-1----:R-:W-:-:S02]  /*01c0*/  CS2R R8, SRZ ;  /* 0x0000000000087805 */ /* 0x002fc4000001ff00 */
[----:B------:R-:W-:Y:S02]  /*01d0*/  LOP3.LUT R11, R0, 0x10, R21, 0xfe, !PT ;  /* 0x00000010000b7812 */ /* 0x000fe400078efe15 */
[C---:B------:R-:W-:Y:S01]  /*01e0*/  ISETP.LT.AND P1, PT, R10.reuse, 0x384, !P0 ;  /* 0x000003840a00780c */ /* 0x040fe20004721270 */
[--C-:B------:R-:W-:Y:S01]  /*01f0*/  IMAD R25, R10, 0x180, R13.reuse ;  /* 0x000001800a197824 */ /* 0x100fe200078e020d */
[C---:B------:R-:W-:Y:S01]  /*0200*/  ISETP.LT.AND P2, PT, R11.reuse, 0x384, !P0 ;  /* 0x000003840b00780c */ /* 0x040fe20004741270 */
[----:B------:R-:W-:Y:S01]  /*0210*/  IMAD R17, R11, 0x180, R13 ;  /* 0x000001800b117824 */ /* 0x000fe200078e020d */
[----:B------:R-:W-:Y:S01]  /*0220*/  CS2R R10, SRZ ;  /* 0x00000000000a7805 */ /* 0x000fe2000001ff00 */
[----:B-----5:R-:W-:Y:S01]  /*0230*/  IMAD.WIDE R24, R25, 0x4, R22 ;  /* 0x0000000419187825 */ /* 0x020fe200078e0216 */
[----:B------:R-:W-:-:S03]  /*0240*/  CS2R R12, SRZ ;  /* 0x00000000000c7805 */ /* 0x000fc6000001ff00 */
[----:B------:R-:W-:Y:S01]  /*0250*/  IMAD.WIDE R22, R17, 0x4, R22 ;  /* 0x0000000411167825 */ /* 0x000fe200078e0216 */
[----:B------:R-:W-:Y:S02]  /*0260*/  CS2R R16, SRZ ;  /* 0x0000000000107805 */ /* 0x000fe4000001ff00 */
[----:B------:R0:W3:Y:S04]  /*0270*/  @!P0 LDG.E.EL.128 R12, desc[UR6][R26.64] ;  /* 0x000000061a0c8981 */ /* 0x0000e8000c2e1d00 */
[----:B------:R1:W3:Y:S04]  /*0280*/  @P1 LDG.E.EL.128 R8, desc[UR6][R24.64] ;  /* 0x0000000618081981 */ /* 0x0002e8000c2e1d00 */
[----:B------:R3:W4:Y:S01]  /*0290*/  @P2 LDG.E.EL.128 R16, desc[UR6][R22.64] ;  /* 0x0000000616102981 */ /* 0x000722000c2e1d00 */
[----:B0-----:R-:W0:Y:S01]  /*02a0*/  LDC.64 R26, c[0x0][0x228] ;  /* 0x00008a00ff1a7b82 */ /* 0x001e220000000a00 */
[----:B--2---:R-:W-:-:S06]  /*02b0*/  FADD R28, R4, 0.0010000000474974513054 ;  /* 0x3a83126f041c7421 */ /* 0x004fcc0000000000 */
[----:B------:R-:W2:Y:S01]  /*02c0*/  MUFU.SQRT R28, R28 ;  /* 0x0000001c001c7308 */ /* 0x000ea20000002000 */
[----:B------:R-:W-:Y:S01]  /*02d0*/  FADD R7, R7, 0.0010000000474974513054 ;  /* 0x3a83126f07077421 */ /* 0x000fe20000000000 */
[----:B------:R-:W-:Y:S01]  /*02e0*/  FADD R6, R6, 0.0010000000474974513054 ;  /* 0x3a83126f06067421 */ /* 0x000fe20000000000 */
[----:B------:R-:W-:-:S05]  /*02f0*/  FADD R5, R5, 0.0010000000474974513054 ;  /* 0x3a83126f05057421 */ /* 0x000fca0000000000 */
[----:B------:R-:W5:Y:S01]  /*0300*/  MUFU.SQRT R7, R7 ;  /* 0x0000000700077308 */ /* 0x000f620000002000 */
[----:B--2---:R-:W-:-:S07]  /*0310*/  FSETP.GT.AND P6, PT, R28, 8.50705917302346158658e+37, PT ;  /* 0x7e8000001c00780b */ /* 0x004fce0003fc4000 */
[----:B-1----:R-:W1:Y:S01]  /*0320*/  MUFU.SQRT R25, R6 ;  /* 0x0000000600197308 */ /* 0x002e620000002000 */
[----:B------:R-:W-:Y:S01]  /*0330*/  FSETP.GEU.AND P1, PT, R28, 1.175494350822287508e-38, PT ;  /* 0x008000001c00780b */ /* 0x000fe20003f2e000 */
[----:B------:R-:W-:-:S06]  /*0340*/  IMAD.MOV.U32 R4, RZ, RZ, 0x3e800000 ;  /* 0x3e800000ff047424 */ /* 0x000fcc00078e00ff */
[----:B------:R-:W2:Y:S01]  /*0350*/  MUFU.SQRT R29, R5 ;  /* 0x00000005001d7308 */ /* 0x000ea20000002000 */
[----:B------:R-:W-:Y:S01]  /*0360*/  FSEL R24, R4, 1, P6 ;  /* 0x3f80000004187808 */ /* 0x000fe20003000000 */
[----:B------:R-:W-:Y:S01]  /*0370*/  @P6 FMUL R28, R28, 0.25 ;  /* 0x3e8000001c1c6820 */ /* 0x000fe20000400000 */
[----:B-----5:R-:W-:Y:S02]  /*0380*/  FSETP.GT.AND P6, PT, R7, 8.50705917302346158658e+37, PT ;  /* 0x7e8000000700780b */ /* 0x020fe40003fc4000 */
[----:B-1----:R-:W-:Y:S01]  /*0390*/  FSETP.GT.AND P4, PT, R25, 8.50705917302346158658e+37, PT ;  /* 0x7e8000001900780b */ /* 0x002fe20003f84000 */
[----:B------:R-:W-:Y:S01]  /*03a0*/  @!P1 FMUL R28, R28, 16777216 ;  /* 0x4b8000001c1c9820 */ /* 0x000fe20000400000 */
[----:B------:R-:W-:Y:S01]  /*03b0*/  @!P1 FMUL R24, R24, 16777216 ;  /* 0x4b80000018189820 */ /* 0x000fe20000400000 */
[----:B------:R-:W-:Y:S02]  /*03c0*/  FSETP.GEU.AND P1, PT, R7, 1.175494350822287508e-38, PT ;  /* 0x008000000700780b */ /* 0x000fe40003f2e000 */
[----:B------:R-:W-:-:S02]  /*03d0*/  FSETP.GEU.AND P5, PT, R25, 1.175494350822287508e-38, PT ;  /* 0x008000001900780b */ /* 0x000fc40003fae000 */
[C---:B--2---:R-:W-:Y:S02]  /*03e0*/  FSETP.GT.AND P2, PT, R29.reuse, 8.50705917302346158658e+37, PT ;  /* 0x7e8000001d00780b */ /* 0x044fe40003f44000 */
[----:B------:R-:W-:Y:S01]  /*03f0*/  FSETP.GEU.AND P3, PT, R29, 1.175494350822287508e-38, PT ;  /* 0x008000001d00780b */ /* 0x000fe20003f6e000 */
[C---:B---3--:R-:W-:Y:S01]  /*0400*/  FADD R22, -R12.reuse, R8 ;  /* 0x000000080c167221 */ /* 0x048fe20000000100 */
[----:B----4-:R-:W-:Y:S01]  /*0410*/  FADD R16, -R12, R16 ;  /* 0x000000100c107221 */ /* 0x010fe20000000100 */
[----:B------:R-:W-:Y:S01]  /*0420*/  @P6 FMUL R7, R7, 0.25 ;  /* 0x3e80000007076820 */ /* 0x000fe20000400000 */
[----:B------:R-:W-:Y:S01]  /*0430*/  FADD R12, -R13, R9 ;  /* 0x000000090d0c7221 */ /* 0x000fe20000000100 */
[----:B------:R-:W-:Y:S01]  /*0440*/  @P4 FMUL R25, R25, 0.25 ;  /* 0x3e80000019194820 */ /* 0x000fe20000400000 */
[----:B------:R-:W1:Y:S01]  /*0450*/  LDC.64 R8, c[0x0][0x230] ;  /* 0x00008c00ff087b82 */ /* 0x000e620000000a00 */
[----:B------:R-:W-:-:S04]  /*0460*/  @!P1 FMUL R7, R7, 16777216 ;  /* 0x4b80000007079820 */ /* 0x000fc80000400000 */
[----:B------:R-:W-:Y:S01]  /*0470*/  @P2 FMUL R29, R29, 0.25 ;  /* 0x3e8000001d1d2820 */ /* 0x000fe20000400000 */
[----:B------:R-:W-:-:S03]  /*0480*/  @!P5 FMUL R25, R25, 16777216 ;  /* 0x4b8000001919d820 */ /* 0x000fc60000400000 */
[----:B------:R-:W-:Y:S01]  /*0490*/  @!P3 FMUL R29, R29, 16777216 ;  /* 0x4b8000001d1db820 */ /* 0x000fe20000400000 */
[----:B------:R-:W2:Y:S01]  /*04a0*/  MUFU.RCP R5, R28 ;  /* 0x0000001c00057308 */ /* 0x000ea20000001000 */
[----:B------:R-:W-:Y:S01]  /*04b0*/  FADD R17, -R13, R17 ;  /* 0x000000110d117221 */ /* 0x000fe20000000100 */
[C---:B------:R-:W-:Y:S01]  /*04c0*/  FADD R13, -R14.reuse, R10 ;  /* 0x0000000a0e0d7221 */ /* 0x040fe20000000100 */
[----:B------:R-:W-:-:S05]  /*04d0*/  FADD R18, -R14, R18 ;  /* 0x000000120e127221 */ /* 0x000fca0000000100 */
[----:B------:R-:W3:Y:S01]  /*04e0*/  MUFU.RCP R23, R25 ;  /* 0x0000001900177308 */ /* 0x000ee20000001000 */
[----:B------:R-:W-:Y:S01]  /*04f0*/  FADD R14, -R15, R11 ;  /* 0x0000000b0f0e7221 */ /* 0x000fe20000000100 */
[----:B------:R-:W-:-:S06]  /*0500*/  FSEL R11, R4, 1, P2 ;  /* 0x3f800000040b7808 */ /* 0x000fcc0001000000 */
[----:B------:R0:W4:Y:S01]  /*0510*/  MUFU.RCP R6, R29 ;  /* 0x0000001d00067308 */ /* 0x0001220000001000 */
[----:B------:R-:W-:-:S07]  /*0520*/  FSEL R10, R4, 1, P4 ;  /* 0x3f800000040a7808 */ /* 0x000fce0002000000 */
[----:B------:R-:W5:Y:S01]  /*0530*/  MUFU.RCP R7, R7 ;  /* 0x0000000700077308 */ /* 0x000f620000001000 */
[----:B------:R-:W-:Y:S01]  /*0540*/  FSEL R4, R4, 1, P6 ;  /* 0x3f80000004047808 */ /* 0x000fe20003000000 */
[----:B------:R-:W-:Y:S01]  /*0550*/  @!P5 FMUL R10, R10, 16777216 ;  /* 0x4b8000000a0ad820 */ /* 0x000fe20000400000 */
[----:B------:R-:W-:Y:S01]  /*0560*/  @!P3 FMUL R11, R11, 16777216 ;  /* 0x4b8000000b0bb820 */ /* 0x000fe20000400000 */
[----:B------:R-:W-:Y:S02]  /*0570*/  FADD R19, -R15, R19 ;  /* 0x000000130f137221 */ /* 0x000fe40000000100 */
[----:B------:R-:W-:Y:S01]  /*0580*/  @!P1 FMUL R4, R4, 16777216 ;  /* 0x4b80000004049820 */ /* 0x000fe20000400000 */
[----:B--2---:R-:W-:Y:S01]  /*0590*/  FMUL R15, R5, R24 ;  /* 0x00000018050f7220 */ /* 0x004fe20000400000 */
[----:B---3--:R-:W-:Y:S01]  /*05a0*/  FMUL R25, R23, R10 ;  /* 0x0000000a17197220 */ /* 0x008fe20000400000 */
[----:B0-----:R-:W-:-:S04]  /*05b0*/  IMAD.WIDE R28, R20, 0x4, R26 ;  /* 0x00000004141c7825 */ /* 0x001fc800078e021a */
[----:B----4-:R-:W-:Y:S01]  /*05c0*/  FMUL R24, R6, R11 ;  /* 0x0000000b06187220 */ /* 0x010fe20000400000 */
[----:B------:R-:W-:Y:S01]  /*05d0*/  CS2R R10, SRZ ;  /* 0x00000000000a7805 */ /* 0x000fe2000001ff00 */
[----:B-1----:R-:W-:Y:S01]  /*05e0*/  IMAD.WIDE R26, R20, 0x4, R8 ;  /* 0x00000004141a7825 */ /* 0x002fe200078e0208 */
[----:B------:R-:W-:-:S03]  /*05f0*/  CS2R R8, SRZ ;  /* 0x0000000000087805 */ /* 0x000fc6000001ff00 */
[----:B-----5:R-:W-:Y:S01]  /*0600*/  FMUL R23, R7, R4 ;  /* 0x0000000407177220 */ /* 0x020fe20000400000 */
[----:B------:R-:W-:Y:S02]  /*0610*/  CS2R R4, SRZ ;  /* 0x0000000000047805 */ /* 0x000fe4000001ff00 */
[----:B------:R-:W-:Y:S01]  /*0620*/  CS2R R6, SRZ ;  /* 0x0000000000067805 */ /* 0x000fe2000001ff00 */
[----:B------:R0:W2:Y:S05]  /*0630*/  @!P0 LDG.E.EL.128 R8, desc[UR6][R26.64] ;  /* 0x000000061a088981 */ /* 0x0000aa000c2e1d00 */
[----:B------:R1:W2:Y:S01]  /*0640*/  @!P0 LDG.E.EL.128 R4, desc[UR6][R28.64] ;  /* 0x000000061c048981 */ /* 0x0002a2000c2e1d00 */
[----:B------:R-:W1:Y:S01]  /*0650*/  S2R R20, SR_TID.X ;  /* 0x0000000000147919 */ /* 0x000e620000002100 */
[----:B------:R-:W3:Y:S01]  /*0660*/  S2UR UR5, SR_CgaCtaId ;  /* 0x00000000000579c3 */ /* 0x000ee20000008800 */
[----:B------:R-:W-:Y:S01]  /*0670*/  FMUL R14, R23, R14 ;  /* 0x0000000e170e7220 */ /* 0x000fe20000400000 */
[----:B------:R-:W-:Y:S01]  /*0680*/  FMUL R13, R25, R13 ;  /* 0x0000000d190d7220 */ /* 0x000fe20000400000 */
[C---:B0-----:R-:W-:Y:S01]  /*0690*/  FMUL R26, R24.reuse, R17 ;  /* 0x00000011181a7220 */ /* 0x041fe20000400000 */
[----:B------:R-:W-:Y:S01]  /*06a0*/  FMUL R24, R24, R12 ;  /* 0x0000000c18187220 */ /* 0x000fe20000400000 */
[----:B------:R-:W-:Y:S01]  /*06b0*/  UMOV UR4, 0x400 ;  /* 0x0000040000047882 */ /* 0x000fe20000000000 */
[----:B-1----:R-:W-:-:S02]  /*06c0*/  IMAD.SHL.U32 R28, R20, 0x80, RZ ;  /* 0x00000080141c7824 */ /* 0x002fc400078e00ff */
[----:B------:R-:W-:Y:S01]  /*06d0*/  FMUL R20, R23, R19 ;  /* 0x0000001317147220 */ /* 0x000fe20000400000 */
[----:B------:R-:W-:Y:S01]  /*06e0*/  FMUL R19, R25, R18 ;  /* 0x0000001219137220 */ /* 0x000fe20000400000 */
[C---:B------:R-:W-:Y:S01]  /*06f0*/  FMUL R23, R15.reuse, R16 ;  /* 0x000000100f177220 */ /* 0x040fe20000400000 */
[----:B------:R-:W-:Y:S01]  /*0700*/  FMUL R25, R15, R22 ;  /* 0x000000160f197220 */ /* 0x000fe20000400000 */
[----:B------:R-:W-:Y:S01]  /*0710*/  LOP3.LUT R28, R28, 0x380, RZ, 0xc0, !PT ;  /* 0x000003801c1c7812 */ /* 0x000fe200078ec0ff */
[----:B---3--:R-:W-:-:S03]  /*0720*/  UPRMT UR4, UR5, 0x654, UR4 ;  /* 0x0000065405047896 */ /* 0x008fc60008000004 */
[C---:B------:R-:W-:Y:S02]  /*0730*/  LOP3.LUT R27, R28.reuse, R21, RZ, 0xfc, !PT ;  /* 0x000000151c1b7212 */ /* 0x040fe400078efcff */
[C---:B------:R-:W-:Y:S02]  /*0740*/  LOP3.LUT R16, R28.reuse, 0x20, RZ, 0xfc, !PT ;  /* 0x000000201c107812 */ /* 0x040fe400078efcff */
[C---:B------:R-:W-:Y:S02]  /*0750*/  LOP3.LUT R18, R28.reuse, 0x40, RZ, 0xfc, !PT ;  /* 0x000000401c127812 */ /* 0x040fe400078efcff */
[C---:B------:R-:W-:Y:S02]  /*0760*/  LOP3.LUT R22, R28.reuse, 0x60, RZ, 0xfc, !PT ;  /* 0x000000601c167812 */ /* 0x040fe400078efcff */
[-C--:B------:R-:W-:Y:S02]  /*0770*/  LEA.HI R15, R28, R27.reuse, RZ, 0x1b ;  /* 0x0000001b1c0f7211 */ /* 0x080fe400078fd8ff */
[----:B------:R-:W-:-:S02]  /*0780*/  LEA.HI R16, R16, R27, RZ, 0x1b ;  /* 0x0000001b10107211 */ /* 0x000fc400078fd8ff */
[-C--:B------:R-:W-:Y:S02]  /*0790*/  LEA.HI R18, R18, R27.reuse, RZ, 0x1b ;  /* 0x0000001b12127211 */ /* 0x080fe400078fd8ff */
[----:B------:R-:W-:Y:S02]  /*07a0*/  LEA.HI R22, R22, R27, RZ, 0x1b ;  /* 0x0000001b16167211 */ /* 0x000fe400078fd8ff */
[----:B------:R-:W-:Y:S02]  /*07b0*/  LEA R15, R15, UR4, 0x2 ;  /* 0x000000040f0f7c11 */ /* 0x000fe4000f8e10ff */
[----:B------:R-:W-:Y:S02]  /*07c0*/  LEA R16, R16, UR4, 0x2 ;  /* 0x0000000410107c11 */ /* 0x000fe4000f8e10ff */
[----:B------:R-:W-:Y:S02]  /*07d0*/  LEA R18, R18, UR4, 0x2 ;  /* 0x0000000412127c11 */ /* 0x000fe4000f8e10ff */
[----:B------:R-:W-:Y:S01]  /*07e0*/  LOP3.LUT R0, R0, 0x1c, R3, 0xf8, !PT ;  /* 0x0000001c00007812 */ /* 0x000fe200078ef803 */
[-CC-:B--2---:R-:W-:Y:S01]  /*07f0*/  FFMA R12, R25, R4.reuse, R8.reuse ;  /* 0x00000004190c7223 */ /* 0x184fe20000000008 */
[----:B------:R-:W-:Y:S01]  /*0800*/  FFMA R23, R23, R4, R8 ;  /* 0x0000000417177223 */ /* 0x000fe20000000008 */
[----:B------:R-:W-:Y:S01]  /*0810*/  FFMA R4, R24, R5, R9 ;  /* 0x0000000518047223 */ /* 0x000fe20000000009 */
[-CC-:B------:R-:W-:Y:S01]  /*0820*/  FFMA R13, R13, R6.reuse, R10.reuse ;  /* 0x000000060d0d7223 */ /* 0x180fe2000000000a */
[----:B------:R-:W-:Y:S01]  /*0830*/  FFMA R14, R14, R7, R11 ;  /* 0x000000070e0e7223 */ /* 0x000fe2000000000b */
[----:B------:R-:W-:Y:S01]  /*0840*/  FSETP.GEU.AND P3, PT, R12, RZ, PT ;  /* 0x000000ff0c00720b */ /* 0x000fe20003f6e000 */
[----:B------:R-:W-:Y:S01]  /*0850*/  FFMA R5, R26, R5, R9 ;  /* 0x000000051a057223 */ /* 0x000fe20000000009 */
[----:B------:R-:W-:Y:S01]  /*0860*/  FSETP.GEU.AND P2, PT, R4, RZ, PT ;  /* 0x000000ff0400720b */ /* 0x000fe20003f4e000 */
[----:B------:R-:W-:Y:S01]  /*0870*/  FFMA R19, R19, R6, R10 ;  /* 0x0000000613137223 */ /* 0x000fe2000000000a */
[----:B------:R-:W-:Y:S01]  /*0880*/  FSETP.GEU.AND P1, PT, R13, RZ, PT ;  /* 0x000000ff0d00720b */ /* 0x000fe20003f2e000 */
[----:B------:R-:W-:Y:S01]  /*0890*/  FFMA R20, R20, R7, R11 ;  /* 0x0000000714147223 */ /* 0x000fe2000000000b */
[----:B------:R-:W-:-:S02]  /*08a0*/  FSETP.GEU.AND P0, PT, R14, RZ, PT ;  /* 0x000000ff0e00720b */ /* 0x000fc40003f0e000 */
[----:B------:R-:W-:Y:S02]  /*08b0*/  FSEL R12, R12, RZ, P3 ;  /* 0x000000ff0c0c7208 */ /* 0x000fe40001800000 */
[----:B------:R-:W-:Y:S02]  /*08c0*/  FSEL R7, R4, RZ, P2 ;  /* 0x000000ff04077208 */ /* 0x000fe40001000000 */
[----:B------:R-:W-:Y:S02]  /*08d0*/  FSETP.GEU.AND P3, PT, R23, RZ, PT ;  /* 0x000000ff1700720b */ /* 0x000fe40003f6e000 */
[----:B------:R-:W-:Y:S02]  /*08e0*/  FSEL R13, R13, RZ, P1 ;  /* 0x000000ff0d0d7208 */ /* 0x000fe40000800000 */
[----:B------:R-:W-:Y:S02]  /*08f0*/  FSETP.GEU.AND P2, PT, R5, RZ, PT ;  /* 0x000000ff0500720b */ /* 0x000fe40003f4e000 */
[----:B------:R-:W-:-:S02]  /*0900*/  FSEL R14, R14, RZ, P0 ;  /* 0x000000ff0e0e7208 */ /* 0x000fc40000000000 */
[----:B------:R-:W-:Y:S02]  /*0910*/  FSETP.GEU.AND P1, PT, R19, RZ, PT ;  /* 0x000000ff1300720b */ /* 0x000fe40003f2e000 */
[----:B------:R-:W-:Y:S02]  /*0920*/  LEA R25, R22, UR4, 0x2 ;  /* 0x0000000416197c11 */ /* 0x000fe4000f8e10ff */
[----:B------:R-:W-:Y:S01]  /*0930*/  FSETP.GEU.AND P0, PT, R20, RZ, PT ;  /* 0x000000ff1400720b */ /* 0x000fe20003f0e000 */
[----:B------:R-:W-:Y:S01]  /*0940*/  STS [R15], R12 ;  /* 0x0000000c0f007388 */ /* 0x000fe20000000800 */
[----:B------:R-:W-:Y:S02]  /*0950*/  FSEL R8, R23, RZ, P3 ;  /* 0x000000ff17087208 */ /* 0x000fe40001800000 */
[----:B------:R-:W-:Y:S01]  /*0960*/  FSEL R17, R5, RZ, P2 ;  /* 0x000000ff05117208 */ /* 0x000fe20001000000 */
[----:B------:R-:W-:Y:S01]  /*0970*/  STS [R16+0x80], R7 ;  /* 0x0000800710007388 */ /* 0x000fe20000000800 */
[----:B------:R-:W-:-:S02]  /*0980*/  FSEL R19, R19, RZ, P1 ;  /* 0x000000ff13137208 */ /* 0x000fc40000800000 */
[----:B------:R-:W-:Y:S01]  /*0990*/  FSEL R20, R20, RZ, P0 ;  /* 0x000000ff14147208 */ /* 0x000fe20000000000 */
[----:B------:R-:W-:Y:S04]  /*09a0*/  STS [R18+0x100], R13 ;  /* 0x0001000d12007388 */ /* 0x000fe80000000800 */
[----:B------:R0:W-:Y:S04]  /*09b0*/  STS [R25+0x180], R14 ;  /* 0x0001800e19007388 */ /* 0x0001e80000000800 */
[----:B------:R1:W-:Y:S04]  /*09c0*/  STS [R15+0x40], R8 ;  /* 0x000040080f007388 */ /* 0x0003e80000000800 */
[----:B------:R-:W-:Y:S04]  /*09d0*/  STS [R16+0xc0], R17 ;  /* 0x0000c01110007388 */ /* 0x000fe80000000800 */
[----:B------:R-:W-:Y:S04]  /*09e0*/  STS [R18+0x140], R19 ;  /* 0x0001401312007388 */ /* 0x000fe80000000800 */
[----:B------:R-:W-:Y:S01]  /*09f0*/  STS [R25+0x1c0], R20 ;  /* 0x0001c01419007388 */ /* 0x000fe20000000800 */
[----:B------:R-:W-:-:S02]  /*0a00*/  SHF.R.U32.HI R9, RZ, 0x5, R3 ;  /* 0x00000005ff097819 */ /* 0x000fc40000011603 */
[----:B------:R-:W-:Y:S02]  /*0a10*/  LOP3.LUT R10, R3, 0x1fc, RZ, 0xc0, !PT ;  /* 0x000001fc030a7812 */ /* 0x000fe400078ec0ff */
[----:B------:R-:W-:-:S05]  /*0a20*/  SGXT.U32 R9, R9, 0x4 ;  /* 0x000000040909781a */ /* 0x000fca0000000000 */
[----:B------:R-:W-:-:S05]  /*0a30*/  IMAD.IADD R9, R10, 0x1, R9 ;  /* 0x000000010a097824 */ /* 0x000fca00078e0209 */
[----:B0-----:R-:W-:Y:S01]  /*0a40*/  LEA R14, R9, UR4, 0x2 ;  /* 0x00000004090e7c11 */ /* 0x001fe2000f8e10ff */
[----:B------:R-:W-:Y:S01]  /*0a50*/  BAR.SYNC.DEFER_BLOCKING 0x0 ;  /* 0x0000000000007b1d */ /* 0x000fe20000010000 */
[----:B------:R-:W-:-:S05]  /*0a60*/  LOP3.LUT R11, R2, R21, RZ, 0xfc, !PT ;  /* 0x00000015020b7212 */ /* 0x000fca00078efcff */
[----:B------:R-:W-:Y:S02]  /*0a70*/  IMAD.HI R12, R11, 0x2aaaaaab, RZ ;  /* 0x2aaaaaab0b0c7827 */ /* 0x000fe400078e02ff */
[----:B-1----:R-:W0:Y:S01]  /*0a80*/  LDC.64 R8, c[0x0][0x238] ;  /* 0x00008e00ff087b82 */ /* 0x002e220000000a00 */
[----:B------:R-:W-:Y:S04]  /*0a90*/  LDS R4, [R14] ;  /* 0x000000000e047984 */ /* 0x000fe80000000800 */
[----:B------:R-:W-:Y:S04]  /*0aa0*/  LDS R5, [R14+0x4] ;  /* 0x000004000e057984 */ /* 0x000fe80000000800 */
[----:B------:R-:W-:Y:S04]  /*0ab0*/  LDS R6, [R14+0x8] ;  /* 0x000008000e067984 */ /* 0x000fe80000000800 */
[----:B------:R-:W1:Y:S01]  /*0ac0*/  LDS R7, [R14+0xc] ;  /* 0x00000c000e077984 */ /* 0x000e620000000800 */
[----:B------:R-:W-:-:S04]  /*0ad0*/  SHF.R.U32.HI R13, RZ, 0x1f, R12 ;  /* 0x0000001fff0d7819 */ /* 0x000fc8000001160c */
[----:B------:R-:W-:Y:S02]  /*0ae0*/  LEA.HI.SX32 R12, R12, R13, 0x1a ;  /* 0x0000000d0c0c7211 */ /* 0x000fe400078fd2ff */
[----:B------:R-:W-:Y:S02]  /*0af0*/  ISETP.GE.AND P0, PT, R0, 0x384, PT ;  /* 0x000003840000780c */ /* 0x000fe40003f06270 */
[----:B------:R-:W-:Y:S01]  /*0b00*/  LOP3.LUT R21, R2, 0x10, R21, 0xfe, !PT ;  /* 0x0000001002157812 */ /* 0x000fe200078efe15 */
[----:B------:R-:W-:Y:S01]  /*0b10*/  IMAD R3, R12, -0x180, R11 ;  /* 0xfffffe800c037824 */ /* 0x000fe200078e020b */
[----:B------:R-:W-:Y:S02]  /*0b20*/  ISETP.LT.AND P1, PT, R11, 0x600, !P0 ;  /* 0x000006000b00780c */ /* 0x000fe40004721270 */
[----:B------:R-:W-:Y:S01]  /*0b30*/  ISETP.LT.AND P0, PT, R21, 0x600, !P0 ;  /* 0x000006001500780c */ /* 0x000fe20004701270 */
[----:B------:R-:W-:Y:S01]  /*0b40*/  IMAD R3, R3, 0x384, R0 ;  /* 0x0000038403037824 */ /* 0x000fe200078e0200 */
[----:B------:R-:W-:-:S03]  /*0b50*/  LOP3.LUT R11, R10, 0x200, RZ, 0xfc, !PT ;  /* 0x000002000a0b7812 */ /* 0x000fc600078efcff */
[----:B------:R-:W-:Y:S01]  /*0b60*/  IMAD R3, R12, 0xef100, R3 ;  /* 0x000ef1000c037824 */ /* 0x000fe200078e0203 */
[----:B------:R-:W-:-:S03]  /*0b70*/  LEA.HI R11, R11, R10, RZ, 0x1b ;  /* 0x0000000a0b0b7211 */ /* 0x000fc600078fd8ff */
[----:B0-----:R-:W-:Y:S01]  /*0b80*/  IMAD.WIDE R2, R3, 0x4, R8 ;  /* 0x0000000403027825 */ /* 0x001fe200078e0208 */
[----:B------:R-:W-:-:S04]  /*0b90*/  LEA R11, R11, UR4, 0x2 ;  /* 0x000000040b0b7c11 */ /* 0x000fc8000f8e10ff */
[----:B-1----:R0:W-:Y:S02]  /*0ba0*/  @P1 STG.E.128 desc[UR6][R2.64], R4 ;  /* 0x0000000402001986 */ /* 0x0021e4000c101d06 */
[----:B0-----:R-:W-:Y:S05]  /*0bb0*/  @!P0 EXIT ;  /* 0x000000000000894d */ /* 0x001fea0003800000 */
[----:B0-----:R-:W-:Y:S01]  /*0bc0*/  LDS R4, [R11+0x800] ;  /* 0x000800000b047984 */ /* 0x001fe20000000800 */
[----:B------:R-:W-:-:S03]  /*0bd0*/  IMAD.HI R2, R21, 0x2aaaaaab, RZ ;  /* 0x2aaaaaab15027827 */ /* 0x000fc600078e02ff */
[----:B------:R-:W-:Y:S02]  /*0be0*/  LDS R5, [R11+0x804] ;  /* 0x000804000b057984 */ /* 0x000fe40000000800 */
[----:B------:R-:W-:Y:S02]  /*0bf0*/  SHF.R.U32.HI R3, RZ, 0x1f, R2 ;  /* 0x0000001fff037819 */ /* 0x000fe40000011602 */
[----:B------:R-:W-:Y:S02]  /*0c00*/  LDS R6, [R11+0x808] ;  /* 0x000808000b067984 */ /* 0x000fe40000000800 */
[----:B------:R-:W-:Y:S02]  /*0c10*/  LEA.HI.SX32 R2, R2, R3, 0x1a ;  /* 0x0000000302027211 */ /* 0x000fe400078fd2ff */
[----:B------:R-:W0:Y:S03]  /*0c20*/  LDS R7, [R11+0x80c] ;  /* 0x00080c000b077984 */ /* 0x000e260000000800 */
[----:B------:R-:W-:-:S04]  /*0c30*/  IMAD R21, R2, -0x180, R21 ;  /* 0xfffffe8002157824 */ /* 0x000fc800078e0215 */
[----:B------:R-:W-:-:S04]  /*0c40*/  IMAD R21, R21, 0x384, R0 ;  /* 0x0000038415157824 */ /* 0x000fc800078e0200 */
[----:B------:R-:W-:-:S04]  /*0c50*/  IMAD R21, R2, 0xef100, R21 ;  /* 0x000ef10002157824 */ /* 0x000fc800078e0215 */
[----:B------:R-:W-:-:S05]  /*0c60*/  IMAD.WIDE R8, R21, 0x4, R8 ;  /* 0x0000000415087825 */ /* 0x000fca00078e0208 */
[----:B0-----:R-:W-:Y:S01]  /*0c70*/  STG.E.128 desc[UR6][R8.64], R4 ;  /* 0x0000000408007986 */ /* 0x001fe2000c101d06 */
[----:B------:R-:W-:Y:S05]  /*0c80*/  EXIT ;  /* 0x000000000000794d */ /* 0x000fea0003800000 */
.L_x_0:
[----:B------:R-:W-:-:S00]  /*0c90*/  BRA `(.L_x_0) ;  /* 0xfffffffc00fc7947 */ /* 0x000fc0000383ffff */
[----:B------:R-:W-:-:S00]  /*0ca0*/  NOP ;  /* 0x0000000000007918 */ /* 0x000fc00000000000 */
        /* <DEDUP_REMOVED lines=13> */
.L_x_1:


//--------------------- .nv.global.init           --------------------------
	.section	.nv.global.init,"aw",@progbits
.nv.global.init:
	.type		_$_str,@object
	.size		_$_str,(_$_str_$_2 - _$_str)
_$_str:
        /*0000*/ 	.byte	0x5f, 0x5f, 0x43, 0x55, 0x44, 0x41, 0x5f, 0x46, 0x54, 0x5a, 0x00
	.type		_$_str_$_2,@object
	.size		_$_str_$_2,(.L_1 - _$_str_$_2)
_$_str_$_2:
        /*000b*/ 	.byte	0x5f, 0x5f, 0x43, 0x55, 0x44, 0x41, 0x5f, 0x50, 0x52, 0x45, 0x43, 0x5f, 0x53, 0x51, 0x52, 0x54
        /*001b*/ 	.byte	0x00
.L_1:


//--------------------- .nv.shared.triton_poi_fused__native_batch_norm_legit_no_training_relu_36 --------------------------
	.section	.nv.shared.triton_poi_fused__native_batch_norm_legit_no_training_relu_36,"aw",@nobits
	.sectionflags	@""
	.align	16
	.zero		1024


//--------------------- .nv.constant0.triton_poi_fused__native_batch_norm_legit_no_training_relu_36 --------------------------
	.section	.nv.constant0.triton_poi_fused__native_batch_norm_legit_no_training_relu_36,"a",@progbits
	.sectionflags	@""
	.align	4
.nv.constant0.triton_poi_fused__native_batch_norm_legit_no_training_relu_36:
	.zero		584
